//
// Generated by NVIDIA NVVM Compiler
//
// Compiler Build ID: CL-36424714
// Cuda compilation tools, release 13.0, V13.0.88
// Based on NVVM 20.0.0
//

.version 9.0
.target sm_100
.address_size 64

	// .globl	_Z6degreePiS_S_S_i

.visible .entry _Z6degreePiS_S_S_i(
	.param .u64 .ptr .align 1 _Z6degreePiS_S_S_i_param_0,
	.param .u64 .ptr .align 1 _Z6degreePiS_S_S_i_param_1,
	.param .u64 .ptr .align 1 _Z6degreePiS_S_S_i_param_2,
	.param .u64 .ptr .align 1 _Z6degreePiS_S_S_i_param_3,
	.param .u32 _Z6degreePiS_S_S_i_param_4
)
{
	.reg .pred 	%p<2>;
	.reg .b32 	%r<11>;
	.reg .b64 	%rd<17>;

	ld.param.u64 	%rd1, [_Z6degreePiS_S_S_i_param_0];
	ld.param.u64 	%rd2, [_Z6degreePiS_S_S_i_param_1];
	ld.param.u64 	%rd3, [_Z6degreePiS_S_S_i_param_2];
	ld.param.u64 	%rd4, [_Z6degreePiS_S_S_i_param_3];
	ld.param.u32 	%r2, [_Z6degreePiS_S_S_i_param_4];
	mov.u32 	%r3, %tid.x;
	mov.u32 	%r4, %ntid.x;
	mov.u32 	%r5, %ctaid.x;
	mad.lo.s32 	%r1, %r4, %r5, %r3;
	setp.ge.s32 	%p1, %r1, %r2;
	@%p1 bra 	$L__BB0_2;
	cvta.to.global.u64 	%rd5, %rd1;
	cvta.to.global.u64 	%rd6, %rd2;
	cvta.to.global.u64 	%rd7, %rd3;
	cvta.to.global.u64 	%rd8, %rd4;
	mul.wide.s32 	%rd9, %r1, 4;
	add.s64 	%rd10, %rd5, %rd9;
	ld.global.u32 	%r6, [%rd10];
	add.s64 	%rd11, %rd6, %rd9;
	ld.global.u32 	%r7, [%rd11];
	mul.wide.s32 	%rd12, %r6, 4;
	add.s64 	%rd13, %rd7, %rd12;
	mul.wide.s32 	%rd14, %r7, 4;
	add.s64 	%rd15, %rd7, %rd14;
	atom.global.add.u32 	%r8, [%rd13], 1;
	atom.global.add.u32 	%r9, [%rd15], 1;
	add.s64 	%rd16, %rd8, %rd12;
	atom.global.add.u32 	%r10, [%rd16], 1;
$L__BB0_2:
	ret;

}


// ===== COMPILED SASS (sm_100) =====

	.target	sm_100

	.elftype	@"ET_EXEC"


//--------------------- .note.nv.tkinfo           --------------------------
	.section	.note.nv.tkinfo,"",@"SHT_NOTE"
	.sectionflags	@"SHF_NOTE_NV_TKINFO"
	.tkinfo
        /*0018*/ 	.word	0x00000002
        /*0030*/ 	.string	""
        /*0030*/ 	.string	"ptxas"
        /*0030*/ 	.string	"Cuda compilation tools, release 13.0, V13.0.88"
        /*0030*/ 	.string	"Build cuda_13.0.r13.0/compiler.36424714_0"
        /*0030*/ 	.string	"-arch sm_100 -m 64 "



//--------------------- .note.nv.cuinfo           --------------------------
	.section	.note.nv.cuinfo,"",@"SHT_NOTE"
	.sectionflags	@"SHF_NOTE_NV_CUINFO"
        /*0018*/ 	.short	0x0002
        /*001a*/ 	.short	0x0064
        /*001c*/ 	.short	0x0082
	.zero		2


//--------------------- .nv.info                  --------------------------
	.section	.nv.info,"",@"SHT_CUDA_INFO"
	.align	4


	//----- nvinfo : EIATTR_REGCOUNT
	.align		4
        /*0000*/ 	.byte	0x04, 0x2f
        /*0002*/ 	.short	(.L_1 - .L_0)
	.align		4
.L_0:
        /*0004*/ 	.word	index@(_Z6degreePiS_S_S_i)
        /*0008*/ 	.word	0x00000010


	//----- nvinfo : EIATTR_FRAME_SIZE
	.align		4
.L_1:
        /*000c*/ 	.byte	0x04, 0x11
        /*000e*/ 	.short	(.L_3 - .L_2)
	.align		4
.L_2:
        /*0010*/ 	.word	index@(_Z6degreePiS_S_S_i)
        /*0014*/ 	.word	0x00000000


	//----- nvinfo : EIATTR_MIN_STACK_SIZE
	.align		4
.L_3:
        /*0018*/ 	.byte	0x04, 0x12
        /*001a*/ 	.short	(.L_5 - .L_4)
	.align		4
.L_4:
        /*001c*/ 	.word	index@(_Z6degreePiS_S_S_i)
        /*0020*/ 	.word	0x00000000
.L_5:


//--------------------- .nv.compat                --------------------------
	.section	.nv.compat,"",@"SHT_CUDA_COMPAT_INFO"
	.align	4
        /*0000*/ 	.byte	0x02, 0x09, 0x00, 0x00, 0x02, 0x02, 0x01, 0x00, 0x02, 0x05, 0x05, 0x00, 0x03, 0x07, 0x01, 0x01
        /*0010*/ 	.byte	0x02, 0x03, 0x00, 0x00, 0x02, 0x06, 0x01, 0x00, 0x04, 0x0b, 0x08, 0x00, 0x09, 0x00, 0x00, 0x00
        /*0020*/ 	.byte	0x00, 0x00, 0x00, 0x00


//--------------------- .nv.info._Z6degreePiS_S_S_i --------------------------
	.section	.nv.info._Z6degreePiS_S_S_i,"",@"SHT_CUDA_INFO"
	.sectionflags	@""
	.align	4


	//----- nvinfo : EIATTR_CUDA_API_VERSION
	.align		4
        /*0000*/ 	.byte	0x04, 0x37
        /*0002*/ 	.short	(.L_7 - .L_6)
.L_6:
        /*0004*/ 	.word	0x00000082


	//----- nvinfo : EIATTR_KPARAM_INFO
	.align		4
.L_7:
        /*0008*/ 	.byte	0x04, 0x17
        /*000a*/ 	.short	(.L_9 - .L_8)
.L_8:
        /*000c*/ 	.word	0x00000000
        /*0010*/ 	.short	0x0004
        /*0012*/ 	.short	0x0020
        /*0014*/ 	.byte	0x00, 0xf0, 0x11, 0x00


	//----- nvinfo : EIATTR_KPARAM_INFO
	.align		4
.L_9:
        /*0018*/ 	.byte	0x04, 0x17
        /*001a*/ 	.short	(.L_11 - .L_10)
.L_10:
        /*001c*/ 	.word	0x00000000
        /*0020*/ 	.short	0x0003
        /*0022*/ 	.short	0x0018
        /*0024*/ 	.byte	0x00, 0xf5, 0x21, 0x00


	//----- nvinfo : EIATTR_KPARAM_INFO
	.align		4
.L_11:
        /*0028*/ 	.byte	0x04, 0x17
        /*002a*/ 	.short	(.L_13 - .L_12)
.L_12:
        /*002c*/ 	.word	0x00000000
        /*0030*/ 	.short	0x0002
        /*0032*/ 	.short	0x0010
        /*0034*/ 	.byte	0x00, 0xf5, 0x21, 0x00


	//----- nvinfo : EIATTR_KPARAM_INFO
	.align		4
.L_13:
        /*0038*/ 	.byte	0x04, 0x17
        /*003a*/ 	.short	(.L_15 - .L_14)
.L_14:
        /*003c*/ 	.word	0x00000000
        /*0040*/ 	.short	0x0001
        /*0042*/ 	.short	0x0008
        /*0044*/ 	.byte	0x00, 0xf5, 0x21, 0x00


	//----- nvinfo : EIATTR_KPARAM_INFO
	.align		4
.L_15:
        /*0048*/ 	.byte	0x04, 0x17
        /*004a*/ 	.short	(.L_17 - .L_16)
.L_16:
        /*004c*/ 	.word	0x00000000
        /*0050*/ 	.short	0x0000
        /*0052*/ 	.short	0x0000
        /*0054*/ 	.byte	0x00, 0xf5, 0x21, 0x00


	//----- nvinfo : EIATTR_SPARSE_MMA_MASK
	.align		4
.L_17:
        /*0058*/ 	.byte	0x03, 0x50
        /*005a*/ 	.short	0x0000


	//----- nvinfo : EIATTR_MAXREG_COUNT
	.align		4
        /*005c*/ 	.byte	0x03, 0x1b
        /*005e*/ 	.short	0x00ff


	//----- nvinfo : EIATTR_MERCURY_ISA_VERSION
	.align		4
        /*0060*/ 	.byte	0x03, 0x5f
        /*0062*/ 	.short	0x0101


	//----- nvinfo : EIATTR_VRC_CTA_INIT_COUNT
	.align		4
        /*0064*/ 	.byte	0x02, 0x4a
	.zero		1
	.zero		1


	//----- nvinfo : EIATTR_EXIT_INSTR_OFFSETS
	.align		4
        /*0068*/ 	.byte	0x04, 0x1c
        /*006a*/ 	.short	(.L_19 - .L_18)


	//   ....[0]....
.L_18:
        /*006c*/ 	.word	0x00000070


	//   ....[1]....
        /*0070*/ 	.word	0x00000180


	//----- nvinfo : EIATTR_CBANK_PARAM_SIZE
	.align		4
.L_19:
        /*0074*/ 	.byte	0x03, 0x19
        /*0076*/ 	.short	0x0024


	//----- nvinfo : EIATTR_PARAM_CBANK
	.align		4
        /*0078*/ 	.byte	0x04, 0x0a
        /*007a*/ 	.short	(.L_21 - .L_20)
	.align		4
.L_20:
        /*007c*/ 	.word	index@(.nv.constant0._Z6degreePiS_S_S_i)
        /*0080*/ 	.short	0x0380
        /*0082*/ 	.short	0x0024


	//----- nvinfo : EIATTR_SW_WAR
	.align		4
.L_21:
        /*0084*/ 	.byte	0x04, 0x36
        /*0086*/ 	.short	(.L_23 - .L_22)
.L_22:
        /*0088*/ 	.word	0x00000008
.L_23:


//--------------------- .nv.callgraph             --------------------------
	.section	.nv.callgraph,"",@"SHT_CUDA_CALLGRAPH"
	.align	4
	.sectionentsize	8
	.align		4
        /*0000*/ 	.word	0x00000000
	.align		4
        /*0004*/ 	.word	0xffffffff
	.align		4
        /*0008*/ 	.word	0x00000000
	.align		4
        /*000c*/ 	.word	0xfffffffe
	.align		4
        /*0010*/ 	.word	0x00000000
	.align		4
        /*0014*/ 	.word	0xfffffffd
	.align		4
        /*0018*/ 	.word	0x00000000
	.align		4
        /*001c*/ 	.word	0xfffffffc


//--------------------- .text._Z6degreePiS_S_S_i  --------------------------
	.section	.text._Z6degreePiS_S_S_i,"ax",@progbits
	.align	128
        .global         _Z6degreePiS_S_S_i
        .type           _Z6degreePiS_S_S_i,@function
        .size           _Z6degreePiS_S_S_i,(.L_x_1 - _Z6degreePiS_S_S_i)
        .other          _Z6degreePiS_S_S_i,@"STO_CUDA_ENTRY STV_DEFAULT"
_Z6degreePiS_S_S_i:
.text._Z6degreePiS_S_S_i:
[----:B------:R-:W-:Y:S01]  /*0000*/  LDC R1, c[0x0][0x37c] ;  /* 0x0000df00ff017b82 */ /* 0x000fe20000000800 */
[----:B------:R-:W0:Y:S01]  /*0010*/  S2R R7, SR_TID.X ;  /* 0x0000000000077919 */ /* 0x000e220000002100 */
[----:B------:R-:W0:Y:S01]  /*0020*/  LDCU UR4, c[0x0][0x360] ;  /* 0x00006c00ff0477ac */ /* 0x000e220008000800 */
[----:B------:R-:W0:Y:S01]  /*0030*/  S2R R0, SR_CTAID.X ;  /* 0x0000000000007919 */ /* 0x000e220000002500 */
[----:B------:R-:W1:Y:S01]  /*0040*/  LDCU UR5, c[0x0][0x3a0] ;  /* 0x00007400ff0577ac */ /* 0x000e620008000800 */
[----:B0-----:R-:W-:-:S05]  /*0050*/  IMAD R7, R0, UR4, R7 ;  /* 0x0000000400077c24 */ /* 0x001fca000f8e0207 */
[----:B-1----:R-:W-:-:S13]  /*0060*/  ISETP.GE.AND P0, PT, R7, UR5, PT ;  /* 0x0000000507007c0c */ /* 0x002fda000bf06270 */
[----:B------:R-:W-:Y:S05]  /*0070*/  @P0 EXIT ;  /* 0x000000000000094d */ /* 0x000fea0003800000 */
[----:B------:R-:W0:Y:S01]  /*0080*/  LDC.64 R2, c[0x0][0x380] ;  /* 0x0000e000ff027b82 */ /* 0x000e220000000a00 */
[----:B------:R-:W1:Y:S07]  /*0090*/  LDCU.64 UR4, c[0x0][0x358] ;  /* 0x00006b00ff0477ac */ /* 0x000e6e0008000a00 */
[----:B------:R-:W2:Y:S08]  /*00a0*/  LDC.64 R4, c[0x0][0x388] ;  /* 0x0000e200ff047b82 */ /* 0x000eb00000000a00 */
[----:B------:R-:W3:Y:S01]  /*00b0*/  LDC.64 R8, c[0x0][0x390] ;  /* 0x0000e400ff087b82 */ /* 0x000ee20000000a00 */
[----:B0-----:R-:W-:-:S07]  /*00c0*/  IMAD.WIDE R2, R7, 0x4, R2 ;  /* 0x0000000407027825 */ /* 0x001fce00078e0202 */
[----:B------:R-:W0:Y:S01]  /*00d0*/  LDC.64 R10, c[0x0][0x398] ;  /* 0x0000e600ff0a7b82 */ /* 0x000e220000000a00 */
[----:B-1----:R-:W3:Y:S01]  /*00e0*/  LDG.E R3, desc[UR4][R2.64] ;  /* 0x0000000402037981 */ /* 0x002ee2000c1e1900 */
[----:B--2---:R-:W-:-:S06]  /*00f0*/  IMAD.WIDE R4, R7, 0x4, R4 ;  /* 0x0000000407047825 */ /* 0x004fcc00078e0204 */
[----:B------:R-:W2:Y:S01]  /*0100*/  LDG.E R5, desc[UR4][R4.64] ;  /* 0x0000000404057981 */ /* 0x000ea2000c1e1900 */
[----:B------:R-:W-:Y:S02]  /*0110*/  HFMA2 R13, -RZ, RZ, 0, 5.9604644775390625e-08 ;  /* 0x00000001ff0d7431 */ /* 0x000fe400000001ff */
[----:B---3--:R-:W-:-:S04]  /*0120*/  IMAD.WIDE R6, R3, 0x4, R8 ;  /* 0x0000000403067825 */ /* 0x008fc800078e0208 */
[----:B0-----:R-:W-:Y:S01]  /*0130*/  IMAD.WIDE R10, R3, 0x4, R10 ;  /* 0x00000004030a7825 */ /* 0x001fe200078e020a */
[----:B------:R-:W-:Y:S03]  /*0140*/  REDG.E.ADD.STRONG.GPU desc[UR4][R6.64], R13 ;  /* 0x0000000d0600798e */ /* 0x000fe6000c12e104 */
[----:B--2---:R-:W-:-:S05]  /*0150*/  IMAD.WIDE R8, R5, 0x4, R8 ;  /* 0x0000000405087825 */ /* 0x004fca00078e0208 */
[----:B------:R-:W-:Y:S04]  /*0160*/  REDG.E.ADD.STRONG.GPU desc[UR4][R8.64], R13 ;  /* 0x0000000d0800798e */ /* 0x000fe8000c12e104 */
[----:B------:R-:W-:Y:S01]  /*0170*/  REDG.E.ADD.STRONG.GPU desc[UR4][R10.64], R13 ;  /* 0x0000000d0a00798e */ /* 0x000fe2000c12e104 */
[----:B------:R-:W-:Y:S05]  /*0180*/  EXIT ;  /* 0x000000000000794d */ /* 0x000fea0003800000 */
.L_x_0:
[----:B------:R-:W-:-:S00]  /*0190*/  BRA `(.L_x_0) ;  /* 0xfffffffc00fc7947 */ /* 0x000fc0000383ffff */
[----:B------:R-:W-:-:S00]  /*01a0*/  NOP ;  /* 0x0000000000007918 */ /* 0x000fc00000000000 */
        /* <DEDUP_REMOVED lines=13> */
.L_x_1:


//--------------------- .nv.shared.reserved.0     --------------------------
	.section	.nv.shared.reserved.0,"aw",@nobits
	.weak		__nv_reservedSMEM_offset_0_alias
	.size		__nv_reservedSMEM_offset_0_alias, 0, 64
	.other		__nv_reservedSMEM_offset_0_alias,@"STO_CUDA_RESERVED_SHARED STV_DEFAULT"
__nv_reservedSMEM_offset_0_alias:
	.zero		0
	.zero		64


//--------------------- .nv.constant0._Z6degreePiS_S_S_i --------------------------
	.section	.nv.constant0._Z6degreePiS_S_S_i,"a",@progbits
	.sectionflags	@""
	.align	4
.nv.constant0._Z6degreePiS_S_S_i:
	.zero		932


//--------------------- SYMBOLS --------------------------

	.type		.nv.reservedSmem.offset0,@object
	.size		.nv.reservedSmem.offset0,0x4
